	.headerflags	@"EF_CUDA_TEXMODE_UNIFIED EF_CUDA_64BIT_ADDRESS EF_CUDA_ACCELERATORS EF_CUDA_SM90 EF_CUDA_VIRTUAL_SM(EF_CUDA_SM90)"
	.elftype	@"ET_EXEC"


//--------------------- .nv.info                  --------------------------
	.section	.nv.info,"",@"SHT_CUDA_INFO"
	.align	4


	//----- nvinfo : EIATTR_REGCOUNT
	.align		4
        /*0000*/ 	.byte	0x04, 0x2f
        /*0002*/ 	.short	(.L_2 - .L_1)
	.align		4
.L_1:
        /*0004*/ 	.word	index@(triton_per_fused_convolution_native_group_norm_0)
        /*0008*/ 	.word	0x00000018


	//----- nvinfo : EIATTR_MIN_STACK_SIZE
	.align		4
.L_2:
        /*000c*/ 	.byte	0x04, 0x12
        /*000e*/ 	.short	(.L_4 - .L_3)
	.align		4
.L_3:
        /*0010*/ 	.word	index@(triton_per_fused_convolution_native_group_norm_0)
        /*0014*/ 	.word	0x00000000


	//----- nvinfo : EIATTR_FRAME_SIZE
	.align		4
.L_4:
        /*0018*/ 	.byte	0x04, 0x11
        /*001a*/ 	.short	(.L_6 - .L_5)
	.align		4
.L_5:
        /*001c*/ 	.word	index@(triton_per_fused_convolution_native_group_norm_0)
        /*0020*/ 	.word	0x00000000


	//----- nvinfo : EIATTR_MIN_STACK_SIZE
	.align		4
.L_6:
        /*0024*/ 	.byte	0x04, 0x12
        /*0026*/ 	.short	(.L_8 - .L_7)
	.align		4
.L_7:
        /*0028*/ 	.word	index@(triton_per_fused_convolution_native_group_norm_0)
        /*002c*/ 	.word	0x00000000
.L_8:


//--------------------- .nv.info.triton_per_fused_convolution_native_group_norm_0 --------------------------
	.section	.nv.info.triton_per_fused_convolution_native_group_norm_0,"",@"SHT_CUDA_INFO"
	.sectionflags	@""
	.align	4


	//----- nvinfo : EIATTR_CUDA_API_VERSION
	.align		4
        /*0000*/ 	.byte	0x04, 0x37
        /*0002*/ 	.short	(.L_10 - .L_9)
.L_9:
        /*0004*/ 	.word	0x0000007c


	//----- nvinfo : EIATTR_KPARAM_INFO
	.align		4
.L_10:
        /*0008*/ 	.byte	0x04, 0x17
        /*000a*/ 	.short	(.L_12 - .L_11)
.L_11:
        /*000c*/ 	.word	0x00000000
        /*0010*/ 	.short	0x0006
        /*0012*/ 	.short	0x002c
        /*0014*/ 	.byte	0x00, 0xf0, 0x11, 0x00


	//----- nvinfo : EIATTR_KPARAM_INFO
	.align		4
.L_12:
        /*0018*/ 	.byte	0x04, 0x17
        /*001a*/ 	.short	(.L_14 - .L_13)
.L_13:
        /*001c*/ 	.word	0x00000000
        /*0020*/ 	.short	0x0005
        /*0022*/ 	.short	0x0028
        /*0024*/ 	.byte	0x00, 0xf0, 0x11, 0x00


	//----- nvinfo : EIATTR_KPARAM_INFO
	.align		4
.L_14:
        /*0028*/ 	.byte	0x04, 0x17
        /*002a*/ 	.short	(.L_16 - .L_15)
.L_15:
        /*002c*/ 	.word	0x00000000
        /*0030*/ 	.short	0x0004
        /*0032*/ 	.short	0x0020
        /*0034*/ 	.byte	0x00, 0xf4, 0x21, 0x00


	//----- nvinfo : EIATTR_KPARAM_INFO
	.align		4
.L_16:
        /*0038*/ 	.byte	0x04, 0x17
        /*003a*/ 	.short	(.L_18 - .L_17)
.L_17:
        /*003c*/ 	.word	0x00000000
        /*0040*/ 	.short	0x0003
        /*0042*/ 	.short	0x0018
        /*0044*/ 	.byte	0x00, 0xf4, 0x21, 0x00


	//----- nvinfo : EIATTR_KPARAM_INFO
	.align		4
.L_18:
        /*0048*/ 	.byte	0x04, 0x17
        /*004a*/ 	.short	(.L_20 - .L_19)
.L_19:
        /*004c*/ 	.word	0x00000000
        /*0050*/ 	.short	0x0002
        /*0052*/ 	.short	0x0010
        /*0054*/ 	.byte	0x00, 0xf4, 0x21, 0x00


	//----- nvinfo : EIATTR_KPARAM_INFO
	.align		4
.L_20:
        /*0058*/ 	.byte	0x04, 0x17
        /*005a*/ 	.short	(.L_22 - .L_21)
.L_21:
        /*005c*/ 	.word	0x00000000
        /*0060*/ 	.short	0x0001
        /*0062*/ 	.short	0x0008
        /*0064*/ 	.byte	0x00, 0xf4, 0x21, 0x00


	//----- nvinfo : EIATTR_KPARAM_INFO
	.align		4
.L_22:
        /*0068*/ 	.byte	0x04, 0x17
        /*006a*/ 	.short	(.L_24 - .L_23)
.L_23:
        /*006c*/ 	.word	0x00000000
        /*0070*/ 	.short	0x0000
        /*0072*/ 	.short	0x0000
        /*0074*/ 	.byte	0x00, 0xf4, 0x21, 0x00


	//----- nvinfo : EIATTR_SPARSE_MMA_MASK
	.align		4
.L_24:
        /*0078*/ 	.byte	0x03, 0x50
        /*007a*/ 	.short	0x0000


	//----- nvinfo : EIATTR_MAXREG_COUNT
	.align		4
        /*007c*/ 	.byte	0x03, 0x1b
        /*007e*/ 	.short	0x00ff


	//----- nvinfo : EIATTR_COOP_GROUP_MASK_REGIDS
	.align		4
        /*0080*/ 	.byte	0x04, 0x29
        /*0082*/ 	.short	(.L_26 - .L_25)


	//   ....[0]....
.L_25:
        /*0084*/ 	.word	0xffffffff


	//   ....[1]....
        /*0088*/ 	.word	0xffffffff


	//   ....[2]....
        /*008c*/ 	.word	0xffffffff


	//   ....[3]....
        /*0090*/ 	.word	0xffffffff


	//   ....[4]....
        /*0094*/ 	.word	0xffffffff


	//   ....[5]....
        /*0098*/ 	.word	0xffffffff


	//   ....[6]....
        /*009c*/ 	.word	0xffffffff


	//   ....[7]....
        /*00a0*/ 	.word	0xffffffff


	//   ....[8]....
        /*00a4*/ 	.word	0xffffffff


	//   ....[9]....
        /*00a8*/ 	.word	0xffffffff


	//   ....[10]....
        /*00ac*/ 	.word	0xffffffff


	//   ....[11]....
        /*00b0*/ 	.word	0xffffffff


	//----- nvinfo : EIATTR_COOP_GROUP_INSTR_OFFSETS
	.align		4
.L_26:
        /*00b4*/ 	.byte	0x04, 0x28
        /*00b6*/ 	.short	(.L_28 - .L_27)


	//   ....[0]....
.L_27:
        /*00b8*/ 	.word	0x000002d0


	//   ....[1]....
        /*00bc*/ 	.word	0x00000300


	//   ....[2]....
        /*00c0*/ 	.word	0x00000330


	//   ....[3]....
        /*00c4*/ 	.word	0x00000360


	//   ....[4]....
        /*00c8*/ 	.word	0x000003b0


	//   ....[5]....
        /*00cc*/ 	.word	0x00000400


	//   ....[6]....
        /*00d0*/ 	.word	0x000004b0


	//   ....[7]....
        /*00d4*/ 	.word	0x000004e0


	//   ....[8]....
        /*00d8*/ 	.word	0x00000500


	//   ....[9]....
        /*00dc*/ 	.word	0x00000520


	//   ....[10]....
        /*00e0*/ 	.word	0x00000560


	//   ....[11]....
        /*00e4*/ 	.word	0x000005c0


	//----- nvinfo : EIATTR_EXIT_INSTR_OFFSETS
	.align		4
.L_28:
        /*00e8*/ 	.byte	0x04, 0x1c
        /*00ea*/ 	.short	(.L_30 - .L_29)


	//   ....[0]....
.L_29:
        /*00ec*/ 	.word	0x00000720


	//   ....[1]....
        /*00f0*/ 	.word	0x00000740


	//----- nvinfo : EIATTR_REQNTID
	.align		4
.L_30:
        /*00f4*/ 	.byte	0x04, 0x10
        /*00f6*/ 	.short	(.L_32 - .L_31)
.L_31:
        /*00f8*/ 	.word	0x00000040
        /*00fc*/ 	.word	0x00000001
        /*0100*/ 	.word	0x00000001


	//----- nvinfo : EIATTR_CBANK_PARAM_SIZE
	.align		4
.L_32:
        /*0104*/ 	.byte	0x03, 0x19
        /*0106*/ 	.short	0x0030


	//----- nvinfo : EIATTR_PARAM_CBANK
	.align		4
        /*0108*/ 	.byte	0x04, 0x0a
        /*010a*/ 	.short	(.L_34 - .L_33)
	.align		4
.L_33:
        /*010c*/ 	.word	index@(.nv.constant0.triton_per_fused_convolution_native_group_norm_0)
        /*0110*/ 	.short	0x0210
        /*0112*/ 	.short	0x0030


	//----- nvinfo : EIATTR_SW_WAR
	.align		4
.L_34:
        /*0114*/ 	.byte	0x04, 0x36
        /*0116*/ 	.short	(.L_36 - .L_35)
.L_35:
        /*0118*/ 	.word	0x00000008
.L_36:


//--------------------- .nv.callgraph             --------------------------
	.section	.nv.callgraph,"",@"SHT_CUDA_CALLGRAPH"
	.align	4
	.sectionentsize	8
	.align		4
        /*0000*/ 	.word	0x00000000
	.align		4
        /*0004*/ 	.word	0xffffffff
	.align		4
        /*0008*/ 	.word	0x00000000
	.align		4
        /*000c*/ 	.word	0xfffffffe
	.align		4
        /*0010*/ 	.word	0x00000000
	.align		4
        /*0014*/ 	.word	0xfffffffd
	.align		4
        /*0018*/ 	.word	0x00000000
	.align		4
        /*001c*/ 	.word	0xfffffffc


//--------------------- .nv.constant4             --------------------------
	.section	.nv.constant4,"a",@progbits
	.align	8
	.align		8
.nv.constant4:
        /*0000*/ 	.dword	_$_str


//--------------------- .text.triton_per_fused_convolution_native_group_norm_0 --------------------------
	.section	.text.triton_per_fused_convolution_native_group_norm_0,"ax",@progbits
	.sectionflags	@"SHF_BARRIERS=1"
	.align	128
        .global         triton_per_fused_convolution_native_group_norm_0
        .type           triton_per_fused_convolution_native_group_norm_0,@function
        .size           triton_per_fused_convolution_native_group_norm_0,(.L_x_1 - triton_per_fused_convolution_native_group_norm_0)
        .other          triton_per_fused_convolution_native_group_norm_0,@"STO_CUDA_ENTRY STV_DEFAULT"
triton_per_fused_convolution_native_group_norm_0:
.text.triton_per_fused_convolution_native_group_norm_0:
[----:B------:R-:W0:Y:S02]  /*0000*/  LDC R1, c[0x0][0x28] ;  /* 0x00000a00ff017b82 */ /* 0x000e240000000800 */
[----:B------:R-:W1:Y:S01]  /*0010*/  S2R R16, SR_TID.X ;  /* 0x0000000000107919 */ /* 0x000e620000002100 */
[----:B------:R-:W2:Y:S01]  /*0020*/  LDC.64 R2, c[0x0][0x210] ;  /* 0x00008400ff027b82 */ /* 0x000ea20000000a00 */
[----:B------:R-:W-:Y:S01]  /*0030*/  ULDC.64 UR6, c[0x0][0x208] ;  /* 0x0000820000067ab9 */ /* 0x000fe20000000a00 */
[----:B------:R-:W3:Y:S06]  /*0040*/  S2R R0, SR_CTAID.X ;  /* 0x0000000000007919 */ /* 0x000eec0000002500 */
[----:B------:R-:W4:Y:S08]  /*0050*/  S2UR UR5, SR_CgaCtaId ;  /* 0x00000000000579c3 */ /* 0x000f300000008800 */
[----:B------:R-:W5:Y:S01]  /*0060*/  LDC.64 R10, c[0x0][0x218] ;  /* 0x00008600ff0a7b82 */ /* 0x000f620000000a00 */
[----:B-1----:R-:W-:-:S04]  /*0070*/  SHF.L.U32 R7, R16, 0x1, RZ ;  /* 0x0000000110077819 */ /* 0x002fc800000006ff */
[----:B------:R-:W-:Y:S02]  /*0080*/  LOP3.LUT R7, R7, 0x7e, RZ, 0xc0, !PT ;  /* 0x0000007e07077812 */ /* 0x000fe400078ec0ff */
[C---:B---3--:R-:W-:Y:S02]  /*0090*/  ISETP.GE.AND P1, PT, R0.reuse, 0x40, PT ;  /* 0x000000400000780c */ /* 0x048fe40003f26270 */
[----:B------:R-:W-:-:S05]  /*00a0*/  LEA R5, R0, R7, 0x7 ;  /* 0x0000000700057211 */ /* 0x000fca00078e38ff */
[----:B--2---:R-:W-:Y:S01]  /*00b0*/  IMAD.WIDE R2, R5, 0x4, R2 ;  /* 0x0000000405027825 */ /* 0x004fe200078e0202 */
[----:B------:R-:W-:-:S06]  /*00c0*/  CS2R R4, SRZ ;  /* 0x0000000000047805 */ /* 0x000fcc000001ff00 */
[----:B------:R-:W2:Y:S01]  /*00d0*/  @!P1 LDG.E.64 R4, desc[UR6][R2.64] ;  /* 0x0000000602049981 */ /* 0x000ea2000c1e1b00 */
[----:B------:R-:W-:Y:S01]  /*00e0*/  SHF.R.S32.HI R9, RZ, 0x1f, R0 ;  /* 0x0000001fff097819 */ /* 0x000fe20000011400 */
[----:B------:R-:W-:Y:S01]  /*00f0*/  UMOV UR4, 0x400 ;  /* 0x0000040000047882 */ /* 0x000fe20000000000 */
[----:B------:R-:W-:Y:S01]  /*0100*/  HFMA2.MMA R17, -RZ, RZ, 0, 0 ;  /* 0x00000000ff117435 */ /* 0x000fe200000001ff */
[----:B----4-:R-:W-:Y:S01]  /*0110*/  UPRMT UR4, UR5, 0x654, UR4 ;  /* 0x0000065405047896 */ /* 0x010fe20008000004 */
[----:B------:R-:W-:Y:S02]  /*0120*/  LEA.HI R9, R9, R0, RZ, 0x4 ;  /* 0x0000000009097211 */ /* 0x000fe400078f20ff */
[----:B------:R-:W-:Y:S02]  /*0130*/  MOV R18, RZ ;  /* 0x000000ff00127202 */ /* 0x000fe40000000f00 */
[----:B------:R-:W-:Y:S02]  /*0140*/  LOP3.LUT R9, R9, 0x7ffffff0, RZ, 0xc0, !PT ;  /* 0x7ffffff009097812 */ /* 0x000fe400078ec0ff */
[----:B------:R-:W-:-:S02]  /*0150*/  LEA R12, R7, UR4, 0x3 ;  /* 0x00000004070c7c11 */ /* 0x000fc4000f8e18ff */
[----:B------:R-:W-:-:S04]  /*0160*/  IADD3 R9, -R9, R0, RZ ;  /* 0x0000000009097210 */ /* 0x000fc80007ffe1ff */
[----:B------:R-:W-:-:S05]  /*0170*/  SHF.L.U32 R15, R9, 0x1, RZ ;  /* 0x00000001090f7819 */ /* 0x000fca00000006ff */
[----:B-----5:R-:W-:Y:S01]  /*0180*/  IMAD.WIDE R14, R15, 0x4, R10 ;  /* 0x000000040f0e7825 */ /* 0x020fe200078e020a */
[----:B--2---:R-:W-:Y:S02]  /*0190*/  SEL R9, R4, RZ, !P1 ;  /* 0x000000ff04097207 */ /* 0x004fe40004800000 */
[----:B------:R-:W-:-:S03]  /*01a0*/  SEL R13, R5, RZ, !P1 ;  /* 0x000000ff050d7207 */ /* 0x000fc60004800000 */
[----:B------:R-:W-:Y:S04]  /*01b0*/  STS [R12], R9 ;  /* 0x000000090c007388 */ /* 0x000fe80000000800 */
[----:B------:R-:W-:Y:S01]  /*01c0*/  STS [R12+0x8], R13 ;  /* 0x0000080d0c007388 */ /* 0x000fe20000000800 */
[----:B------:R-:W-:Y:S06]  /*01d0*/  BAR.SYNC.DEFER_BLOCKING 0x0 ;  /* 0x0000000000007b1d */ /* 0x000fec0000010000 */
[----:B------:R-:W2:Y:S04]  /*01e0*/  @!P1 LDG.E.EL R17, desc[UR6][R14.64] ;  /* 0x000000060e119981 */ /* 0x000ea8000c2e1900 */
[----:B------:R-:W3:Y:S01]  /*01f0*/  @!P1 LDG.E.EL R18, desc[UR6][R14.64+0x4] ;  /* 0x000004060e129981 */ /* 0x000ee2000c2e1900 */
[----:B------:R-:W-:-:S02]  /*0200*/  LOP3.LUT R4, R16, 0x3f, RZ, 0xc0, !PT ;  /* 0x0000003f10047812 */ /* 0x000fc400078ec0ff */
[----:B------:R-:W-:Y:S02]  /*0210*/  LOP3.LUT P2, RZ, R16, 0x1f, RZ, 0xc0, !PT ;  /* 0x0000001f10ff7812 */ /* 0x000fe4000784c0ff */
[----:B------:R-:W-:Y:S02]  /*0220*/  LEA R5, R4, UR4, 0x3 ;  /* 0x0000000404057c11 */ /* 0x000fe4000f8e18ff */
[----:B------:R-:W-:-:S03]  /*0230*/  ISETP.GE.AND P3, PT, R16, 0x2, PT ;  /* 0x000000021000780c */ /* 0x000fc60003f66270 */
[----:B------:R-:W1:Y:S04]  /*0240*/  LDS R10, [R5] ;  /* 0x00000000050a7984 */ /* 0x000e680000000800 */
[----:B------:R-:W4:Y:S01]  /*0250*/  LDS R11, [R5+0x200] ;  /* 0x00020000050b7984 */ /* 0x000f220000000800 */
[----:B------:R-:W-:Y:S01]  /*0260*/  BAR.SYNC.DEFER_BLOCKING 0x0 ;  /* 0x0000000000007b1d */ /* 0x000fe20000010000 */
[----:B--2---:R-:W-:Y:S02]  /*0270*/  SEL R17, R17, RZ, !P1 ;  /* 0x000000ff11117207 */ /* 0x004fe40004800000 */
[----:B---3--:R-:W-:-:S03]  /*0280*/  SEL R18, R18, RZ, !P1 ;  /* 0x000000ff12127207 */ /* 0x008fc60004800000 */
[----:B-1----:R-:W-:Y:S02]  /*0290*/  FADD R9, R10, R17 ;  /* 0x000000110a097221 */ /* 0x002fe40000000000 */
[----:B----4-:R-:W-:-:S04]  /*02a0*/  FADD R10, R11, R18 ;  /* 0x000000120b0a7221 */ /* 0x010fc80000000000 */
[----:B------:R-:W-:-:S05]  /*02b0*/  FADD R11, R9, R10 ;  /* 0x0000000a090b7221 */ /* 0x000fca0000000000 */
[----:B------:R-:W-:-:S05]  /*02c0*/  FSEL R11, R11, RZ, !P1 ;  /* 0x000000ff0b0b7208 */ /* 0x000fca0004800000 */
[----:B------:R-:W1:Y:S02]  /*02d0*/  SHFL.BFLY PT, R14, R11, 0x10, 0x1f ;  /* 0x0e001f000b0e7f89 */ /* 0x000e6400000e0000 */
[----:B-1----:R-:W-:Y:S01]  /*02e0*/  FADD R14, R11, R14 ;  /* 0x0000000e0b0e7221 */ /* 0x002fe20000000000 */
[----:B------:R-:W-:-:S04]  /*02f0*/  SHF.R.U32.HI R11, RZ, 0x3, R16 ;  /* 0x00000003ff0b7819 */ /* 0x000fc80000011610 */
[----:B------:R-:W1:Y:S02]  /*0300*/  SHFL.BFLY PT, R13, R14, 0x8, 0x1f ;  /* 0x0d001f000e0d7f89 */ /* 0x000e6400000e0000 */
[----:B-1----:R-:W-:Y:S01]  /*0310*/  FADD R15, R14, R13 ;  /* 0x0000000d0e0f7221 */ /* 0x002fe20000000000 */
[----:B------:R-:W-:-:S04]  /*0320*/  LOP3.LUT R14, R11, 0x4, RZ, 0xc0, !PT ;  /* 0x000000040b0e7812 */ /* 0x000fc800078ec0ff */
[----:B------:R-:W1:Y:S02]  /*0330*/  SHFL.BFLY PT, R18, R15, 0x4, 0x1f ;  /* 0x0c801f000f127f89 */ /* 0x000e6400000e0000 */
[----:B-1----:R-:W-:Y:S01]  /*0340*/  FADD R18, R15, R18 ;  /* 0x000000120f127221 */ /* 0x002fe20000000000 */
[----:B------:R-:W-:-:S04]  /*0350*/  LOP3.LUT R15, R16, 0x1, RZ, 0xc0, !PT ;  /* 0x00000001100f7812 */ /* 0x000fc800078ec0ff */
[----:B------:R-:W1:Y:S01]  /*0360*/  SHFL.BFLY PT, R13, R18, 0x2, 0x1f ;  /* 0x0c401f00120d7f89 */ /* 0x000e6200000e0000 */
[----:B------:R-:W-:-:S04]  /*0370*/  ISETP.NE.U32.AND P0, PT, R15, 0x1, PT ;  /* 0x000000010f00780c */ /* 0x000fc80003f05070 */
[----:B------:R-:W-:Y:S01]  /*0380*/  ISETP.LT.AND P0, PT, R16, 0x2, P0 ;  /* 0x000000021000780c */ /* 0x000fe20000701270 */
[----:B-1----:R-:W-:Y:S01]  /*0390*/  FADD R17, R18, R13 ;  /* 0x0000000d12117221 */ /* 0x002fe20000000000 */
[----:B------:R-:W-:-:S04]  /*03a0*/  LEA R13, R16, UR4, 0x2 ;  /* 0x00000004100d7c11 */ /* 0x000fc8000f8e10ff */
[----:B------:R-:W1:Y:S02]  /*03b0*/  SHFL.BFLY PT, R20, R17, 0x1, 0x1f ;  /* 0x0c201f0011147f89 */ /* 0x000e6400000e0000 */
[----:B-1----:R-:W-:-:S05]  /*03c0*/  FADD R19, R17, R20 ;  /* 0x0000001411137221 */ /* 0x002fca0000000000 */
[----:B------:R-:W-:Y:S01]  /*03d0*/  @!P2 STS [R14+UR4], R19 ;  /* 0x000000130e00a988 */ /* 0x000fe20008000804 */
[----:B------:R-:W-:Y:S06]  /*03e0*/  BAR.SYNC.DEFER_BLOCKING 0x0 ;  /* 0x0000000000007b1d */ /* 0x000fec0000010000 */
[----:B------:R-:W1:Y:S04]  /*03f0*/  @!P3 LDS R8, [R13] ;  /* 0x000000000d08b984 */ /* 0x000e680000000800 */
[----:B-1----:R-:W1:Y:S02]  /*0400*/  SHFL.BFLY PT, R11, R8, 0x1, 0x1f ;  /* 0x0c201f00080b7f89 */ /* 0x002e6400000e0000 */
[----:B-1----:R-:W-:-:S05]  /*0410*/  FADD R16, R8, R11 ;  /* 0x0000000b08107221 */ /* 0x002fca0000000000 */
[----:B------:R-:W-:Y:S01]  /*0420*/  @P0 STS [R13], R16 ;  /* 0x000000100d000388 */ /* 0x000fe20000000800 */
[----:B------:R-:W-:Y:S06]  /*0430*/  BAR.SYNC.DEFER_BLOCKING 0x0 ;  /* 0x0000000000007b1d */ /* 0x000fec0000010000 */
[----:B------:R-:W1:Y:S02]  /*0440*/  LDS R11, [UR4] ;  /* 0x00000004ff0b7984 */ /* 0x000e640008000800 */
[----:B-1----:R-:W-:-:S04]  /*0450*/  FMUL R11, R11, 0.0078125 ;  /* 0x3c0000000b0b7820 */ /* 0x002fc80000400000 */
[--C-:B------:R-:W-:Y:S01]  /*0460*/  FADD R17, R10, -R11.reuse ;  /* 0x8000000b0a117221 */ /* 0x100fe20000000000 */
[----:B------:R-:W-:-:S03]  /*0470*/  FADD R15, R9, -R11 ;  /* 0x8000000b090f7221 */ /* 0x000fc60000000000 */
[----:B------:R-:W-:-:S04]  /*0480*/  FMUL R8, R17, R17 ;  /* 0x0000001111087220 */ /* 0x000fc80000400000 */
[----:B------:R-:W-:-:S05]  /*0490*/  FFMA R8, R15, R15, R8 ;  /* 0x0000000f0f087223 */ /* 0x000fca0000000008 */
[----:B------:R-:W-:-:S05]  /*04a0*/  FSEL R8, R8, RZ, !P1 ;  /* 0x000000ff08087208 */ /* 0x000fca0004800000 */
[----:B------:R-:W1:Y:S02]  /*04b0*/  SHFL.BFLY PT, R15, R8, 0x10, 0x1f ;  /* 0x0e001f00080f7f89 */ /* 0x000e6400000e0000 */
[----:B-1----:R-:W-:Y:S01]  /*04c0*/  FADD R15, R8, R15 ;  /* 0x0000000f080f7221 */ /* 0x002fe20000000000 */
[----:B------:R-:W-:Y:S06]  /*04d0*/  BAR.SYNC.DEFER_BLOCKING 0x0 ;  /* 0x0000000000007b1d */ /* 0x000fec0000010000 */
[----:B------:R-:W1:Y:S02]  /*04e0*/  SHFL.BFLY PT, R16, R15, 0x8, 0x1f ;  /* 0x0d001f000f107f89 */ /* 0x000e6400000e0000 */
[----:B-1----:R-:W-:-:S05]  /*04f0*/  FADD R16, R15, R16 ;  /* 0x000000100f107221 */ /* 0x002fca0000000000 */
[----:B------:R-:W1:Y:S02]  /*0500*/  SHFL.BFLY PT, R17, R16, 0x4, 0x1f ;  /* 0x0c801f0010117f89 */ /* 0x000e6400000e0000 */
[----:B-1----:R-:W-:-:S05]  /*0510*/  FADD R17, R16, R17 ;  /* 0x0000001110117221 */ /* 0x002fca0000000000 */
[----:B------:R-:W1:Y:S02]  /*0520*/  SHFL.BFLY PT, R18, R17, 0x2, 0x1f ;  /* 0x0c401f0011127f89 */ /* 0x000e6400000e0000 */
[----:B-1----:R-:W-:Y:S01]  /*0530*/  FADD R18, R17, R18 ;  /* 0x0000001211127221 */ /* 0x002fe20000000000 */
[----:B------:R-:W-:Y:S01]  /*0540*/  IMAD R17, R4, -0x4, R5 ;  /* 0xfffffffc04117824 */ /* 0x000fe200078e0205 */
[----:B------:R-:W-:-:S03]  /*0550*/  HFMA2.MMA R5, -RZ, RZ, 1, 0 ;  /* 0x3c000000ff057435 */ /* 0x000fc600000001ff */
[----:B------:R-:W1:Y:S02]  /*0560*/  SHFL.BFLY PT, R19, R18, 0x1, 0x1f ;  /* 0x0c201f0012137f89 */ /* 0x000e6400000e0000 */
[----:B-1----:R-:W-:Y:S01]  /*0570*/  FADD R19, R18, R19 ;  /* 0x0000001312137221 */ /* 0x002fe20000000000 */
[----:B------:R-:W-:-:S04]  /*0580*/  IMAD R18, R7, -0x4, R12 ;  /* 0xfffffffc07127824 */ /* 0x000fc800078e020c */
[----:B------:R-:W-:Y:S01]  /*0590*/  @!P2 STS [R14+UR4], R19 ;  /* 0x000000130e00a988 */ /* 0x000fe20008000804 */
[----:B------:R-:W-:Y:S06]  /*05a0*/  BAR.SYNC.DEFER_BLOCKING 0x0 ;  /* 0x0000000000007b1d */ /* 0x000fec0000010000 */
[----:B------:R-:W1:Y:S04]  /*05b0*/  @!P3 LDS R6, [R13] ;  /* 0x000000000d06b984 */ /* 0x000e680000000800 */
[----:B-1----:R-:W1:Y:S02]  /*05c0*/  SHFL.BFLY PT, R15, R6, 0x1, 0x1f ;  /* 0x0c201f00060f7f89 */ /* 0x002e6400000e0000 */
[----:B-1----:R-:W-:-:S02]  /*05d0*/  FADD R16, R6, R15 ;  /* 0x0000000f06107221 */ /* 0x002fc40000000000 */
[----:B------:R-:W1:Y:S03]  /*05e0*/  LDC.64 R6, c[0x0][0x230] ;  /* 0x00008c00ff067b82 */ /* 0x000e660000000a00 */
[----:B------:R2:W-:Y:S05]  /*05f0*/  @P0 STS [R13], R16 ;  /* 0x000000100d000388 */ /* 0x0005ea0000000800 */
[----:B------:R-:W-:Y:S01]  /*0600*/  BAR.SYNC.DEFER_BLOCKING 0x0 ;  /* 0x0000000000007b1d */ /* 0x000fe20000010000 */
[----:B------:R-:W-:-:S07]  /*0610*/  ISETP.EQ.AND P0, PT, R4, RZ, !P1 ;  /* 0x000000ff0400720c */ /* 0x000fce0004f02270 */
[----:B--2---:R-:W2:Y:S08]  /*0620*/  LDC.64 R12, c[0x0][0x220] ;  /* 0x00008800ff0c7b82 */ /* 0x004eb00000000a00 */
[----:B------:R-:W3:Y:S01]  /*0630*/  LDC.64 R14, c[0x0][0x228] ;  /* 0x00008a00ff0e7b82 */ /* 0x000ee20000000a00 */
[----:B------:R-:W4:Y:S07]  /*0640*/  LDS R8, [UR4] ;  /* 0x00000004ff087984 */ /* 0x000f2e0008000800 */
[----:B------:R-:W-:Y:S06]  /*0650*/  BAR.SYNC.DEFER_BLOCKING 0x0 ;  /* 0x0000000000007b1d */ /* 0x000fec0000010000 */
[----:B------:R-:W-:Y:S04]  /*0660*/  STS [R17], R9 ;  /* 0x0000000911007388 */ /* 0x000fe80000000800 */
[----:B------:R-:W-:Y:S01]  /*0670*/  STS [R17+0x100], R10 ;  /* 0x0001000a11007388 */ /* 0x000fe20000000800 */
[----:B------:R-:W-:Y:S01]  /*0680*/  BAR.SYNC.DEFER_BLOCKING 0x0 ;  /* 0x0000000000007b1d */ /* 0x000fe20000010000 */
[----:B----4-:R-:W-:Y:S01]  /*0690*/  FFMA R16, R8, R5, 9.9999997473787516356e-06 ;  /* 0x3727c5ac08107423 */ /* 0x010fe20000000005 */
[----:B-1----:R-:W-:-:S04]  /*06a0*/  IMAD.WIDE R4, R0, 0x4, R6 ;  /* 0x0000000400047825 */ /* 0x002fc800078e0206 */
[----:B------:R-:W1:Y:S01]  /*06b0*/  MUFU.RSQ R21, R16 ;  /* 0x0000001000157308 */ /* 0x000e620000001400 */
[----:B--2---:R-:W-:-:S04]  /*06c0*/  IMAD.WIDE R6, R0, 0x4, R12 ;  /* 0x0000000400067825 */ /* 0x004fc800078e020c */
[----:B---3--:R-:W-:Y:S01]  /*06d0*/  IMAD.WIDE R12, R0, 0x4, R14 ;  /* 0x00000004000c7825 */ /* 0x008fe200078e020e */
[----:B------:R-:W2:Y:S04]  /*06e0*/  LDS.64 R18, [R18] ;  /* 0x0000000012127984 */ /* 0x000ea80000000a00 */
[----:B--2---:R2:W-:Y:S04]  /*06f0*/  @!P1 STG.E.64 desc[UR6][R2.64], R18 ;  /* 0x0000001202009986 */ /* 0x0045e8000c101b06 */
[----:B-1----:R2:W-:Y:S04]  /*0700*/  @P0 STG.E desc[UR6][R4.64], R21 ;  /* 0x0000001504000986 */ /* 0x0025e8000c101906 */
[----:B------:R2:W-:Y:S01]  /*0710*/  @P0 STG.E desc[UR6][R6.64], R11 ;  /* 0x0000000b06000986 */ /* 0x0005e2000c101906 */
[----:B------:R-:W-:Y:S05]  /*0720*/  @!P0 EXIT ;  /* 0x000000000000894d */ /* 0x000fea0003800000 */
[----:B------:R-:W-:Y:S01]  /*0730*/  STG.E desc[UR6][R12.64], R8 ;  /* 0x000000080c007986 */ /* 0x000fe2000c101906 */
[----:B------:R-:W-:Y:S05]  /*0740*/  EXIT ;  /* 0x000000000000794d */ /* 0x000fea0003800000 */
.L_x_0:
[----:B------:R-:W-:-:S00]  /*0750*/  BRA `(.L_x_0) ;  /* 0xfffffffc00fc7947 */ /* 0x000fc0000383ffff */
[----:B------:R-:W-:-:S00]  /*0760*/  NOP ;  /* 0x0000000000007918 */ /* 0x000fc00000000000 */
        /* <DEDUP_REMOVED lines=9> */
.L_x_1:


//--------------------- .nv.global.init           --------------------------
	.section	.nv.global.init,"aw",@progbits
.nv.global.init:
	.type		_$_str,@object
	.size		_$_str,(.L_0 - _$_str)
_$_str:
        /*0000*/ 	.byte	0x5f, 0x5f, 0x43, 0x55, 0x44, 0x41, 0x5f, 0x46, 0x54, 0x5a, 0x00
.L_0:


//--------------------- .nv.shared.triton_per_fused_convolution_native_group_norm_0 --------------------------
	.section	.nv.shared.triton_per_fused_convolution_native_group_norm_0,"aw",@nobits
	.sectionflags	@""
	.align	16
	.zero		1024


//--------------------- .nv.constant0.triton_per_fused_convolution_native_group_norm_0 --------------------------
	.section	.nv.constant0.triton_per_fused_convolution_native_group_norm_0,"a",@progbits
	.sectionflags	@""
	.align	4
.nv.constant0.triton_per_fused_convolution_native_group_norm_0:
	.zero		576
